//
// Generated by NVIDIA NVVM Compiler
//
// Compiler Build ID: CL-36424714
// Cuda compilation tools, release 13.0, V13.0.88
// Based on NVVM 20.0.0
//

.version 9.0
.target sm_100
.address_size 64

	// .globl	_Z27warp_affine_bilinear_kernelPhiiiS_iiih12AffineMatrix

.visible .entry _Z27warp_affine_bilinear_kernelPhiiiS_iiih12AffineMatrix(
	.param .u64 .ptr .align 1 _Z27warp_affine_bilinear_kernelPhiiiS_iiih12AffineMatrix_param_0,
	.param .u32 _Z27warp_affine_bilinear_kernelPhiiiS_iiih12AffineMatrix_param_1,
	.param .u32 _Z27warp_affine_bilinear_kernelPhiiiS_iiih12AffineMatrix_param_2,
	.param .u32 _Z27warp_affine_bilinear_kernelPhiiiS_iiih12AffineMatrix_param_3,
	.param .u64 .ptr .align 1 _Z27warp_affine_bilinear_kernelPhiiiS_iiih12AffineMatrix_param_4,
	.param .u32 _Z27warp_affine_bilinear_kernelPhiiiS_iiih12AffineMatrix_param_5,
	.param .u32 _Z27warp_affine_bilinear_kernelPhiiiS_iiih12AffineMatrix_param_6,
	.param .u32 _Z27warp_affine_bilinear_kernelPhiiiS_iiih12AffineMatrix_param_7,
	.param .u8 _Z27warp_affine_bilinear_kernelPhiiiS_iiih12AffineMatrix_param_8,
	.param .align 4 .b8 _Z27warp_affine_bilinear_kernelPhiiiS_iiih12AffineMatrix_param_9[48]
)
{
	.local .align 1 .b8 	__local_depot0[3];
	.reg .b64 	%SP;
	.reg .b64 	%SPL;
	.reg .pred 	%p<19>;
	.reg .b16 	%rs<27>;
	.reg .b32 	%r<34>;
	.reg .b32 	%f<68>;
	.reg .b64 	%rd<47>;

	mov.u64 	%SPL, __local_depot0;
	cvta.local.u64 	%SP, %SPL;
	ld.param.f32 	%f18, [_Z27warp_affine_bilinear_kernelPhiiiS_iiih12AffineMatrix_param_9+44];
	ld.param.f32 	%f17, [_Z27warp_affine_bilinear_kernelPhiiiS_iiih12AffineMatrix_param_9+40];
	ld.param.f32 	%f16, [_Z27warp_affine_bilinear_kernelPhiiiS_iiih12AffineMatrix_param_9+36];
	ld.param.f32 	%f15, [_Z27warp_affine_bilinear_kernelPhiiiS_iiih12AffineMatrix_param_9+32];
	ld.param.f32 	%f14, [_Z27warp_affine_bilinear_kernelPhiiiS_iiih12AffineMatrix_param_9+28];
	ld.param.f32 	%f13, [_Z27warp_affine_bilinear_kernelPhiiiS_iiih12AffineMatrix_param_9+24];
	ld.param.u64 	%rd11, [_Z27warp_affine_bilinear_kernelPhiiiS_iiih12AffineMatrix_param_0];
	ld.param.u32 	%r7, [_Z27warp_affine_bilinear_kernelPhiiiS_iiih12AffineMatrix_param_1];
	ld.param.u32 	%r8, [_Z27warp_affine_bilinear_kernelPhiiiS_iiih12AffineMatrix_param_2];
	ld.param.u32 	%r9, [_Z27warp_affine_bilinear_kernelPhiiiS_iiih12AffineMatrix_param_3];
	ld.param.u64 	%rd12, [_Z27warp_affine_bilinear_kernelPhiiiS_iiih12AffineMatrix_param_4];
	ld.param.u32 	%r10, [_Z27warp_affine_bilinear_kernelPhiiiS_iiih12AffineMatrix_param_5];
	ld.param.u32 	%r11, [_Z27warp_affine_bilinear_kernelPhiiiS_iiih12AffineMatrix_param_6];
	ld.param.u32 	%r12, [_Z27warp_affine_bilinear_kernelPhiiiS_iiih12AffineMatrix_param_7];
	ld.param.u8 	%rs23, [_Z27warp_affine_bilinear_kernelPhiiiS_iiih12AffineMatrix_param_8];
	mov.u32 	%r14, %ntid.x;
	mov.u32 	%r15, %ctaid.x;
	mov.u32 	%r16, %tid.x;
	mad.lo.s32 	%r1, %r14, %r15, %r16;
	mov.u32 	%r17, %ntid.y;
	mov.u32 	%r18, %ctaid.y;
	mov.u32 	%r19, %tid.y;
	mad.lo.s32 	%r20, %r17, %r18, %r19;
	setp.ge.s32 	%p1, %r1, %r11;
	setp.ge.s32 	%p2, %r20, %r12;
	or.pred  	%p3, %p1, %p2;
	@%p3 bra 	$L__BB0_14;
	cvt.rn.f32.s32 	%f19, %r1;
	cvt.rn.f32.u32 	%f20, %r20;
	mul.f32 	%f21, %f14, %f20;
	fma.rn.f32 	%f22, %f13, %f19, %f21;
	add.f32 	%f23, %f15, %f22;
	add.f32 	%f1, %f23, 0f3F000000;
	mul.f32 	%f24, %f17, %f20;
	fma.rn.f32 	%f25, %f16, %f19, %f24;
	add.f32 	%f26, %f18, %f25;
	add.f32 	%f2, %f26, 0f3F000000;
	setp.geu.f32 	%p4, %f1, 0fBF800000;
	cvt.rn.f32.s32 	%f27, %r8;
	setp.ltu.f32 	%p5, %f1, %f27;
	and.pred  	%p6, %p4, %p5;
	setp.gtu.f32 	%p7, %f2, 0fBF800000;
	cvt.rn.f32.s32 	%f28, %r9;
	setp.ltu.f32 	%p8, %f2, %f28;
	and.pred  	%p9, %p7, %p8;
	and.pred  	%p11, %p6, %p9;
	mov.b16 	%rs24, 114;
	not.pred 	%p12, %p11;
	mov.u16 	%rs25, %rs24;
	mov.u16 	%rs26, %rs24;
	@%p12 bra 	$L__BB0_13;
	add.u64 	%rd45, %SP, 0;
	cvta.to.local.u64 	%rd15, %rd45;
	cvt.rmi.f32.f32 	%f29, %f2;
	cvt.rzi.s32.f32 	%r3, %f29;
	cvt.rmi.f32.f32 	%f30, %f1;
	cvt.rzi.s32.f32 	%r4, %f30;
	add.s32 	%r5, %r3, 1;
	add.s32 	%r6, %r4, 1;
	st.local.u8 	[%rd15], %rs23;
	st.local.u8 	[%rd15+1], %rs23;
	st.local.u8 	[%rd15+2], %rs23;
	cvt.rn.f32.s32 	%f31, %r3;
	sub.f32 	%f3, %f2, %f31;
	cvt.rn.f32.s32 	%f32, %r4;
	sub.f32 	%f4, %f1, %f32;
	mov.f32 	%f33, 0f3F800000;
	sub.f32 	%f5, %f33, %f3;
	sub.f32 	%f6, %f33, %f4;
	setp.lt.s32 	%p13, %r3, 0;
	mov.u64 	%rd42, %rd45;
	mov.u64 	%rd43, %rd45;
	@%p13 bra 	$L__BB0_7;
	setp.lt.s32 	%p14, %r4, 0;
	add.u64 	%rd43, %SP, 0;
	mov.u64 	%rd42, %rd43;
	@%p14 bra 	$L__BB0_5;
	mul.lo.s32 	%r21, %r3, %r7;
	cvt.s64.s32 	%rd17, %r21;
	mul.lo.s32 	%r22, %r4, 3;
	cvt.u64.u32 	%rd18, %r22;
	add.s64 	%rd19, %rd17, %rd18;
	add.s64 	%rd42, %rd11, %rd19;
$L__BB0_5:
	setp.ge.s32 	%p15, %r6, %r8;
	@%p15 bra 	$L__BB0_7;
	mul.lo.s32 	%r23, %r3, %r7;
	cvt.s64.s32 	%rd21, %r23;
	mul.lo.s32 	%r24, %r6, 3;
	cvt.s64.s32 	%rd22, %r24;
	add.s64 	%rd23, %rd22, %rd21;
	add.s64 	%rd43, %rd11, %rd23;
$L__BB0_7:
	setp.ge.s32 	%p16, %r5, %r9;
	mov.u64 	%rd46, %rd45;
	@%p16 bra 	$L__BB0_12;
	setp.lt.s32 	%p17, %r4, 0;
	add.u64 	%rd46, %SP, 0;
	mov.u64 	%rd45, %rd46;
	@%p17 bra 	$L__BB0_10;
	mul.lo.s32 	%r25, %r5, %r7;
	cvt.s64.s32 	%rd27, %r25;
	mul.lo.s32 	%r26, %r4, 3;
	cvt.u64.u32 	%rd28, %r26;
	add.s64 	%rd29, %rd27, %rd28;
	add.s64 	%rd45, %rd11, %rd29;
$L__BB0_10:
	setp.ge.s32 	%p18, %r6, %r8;
	@%p18 bra 	$L__BB0_12;
	mul.lo.s32 	%r27, %r5, %r7;
	cvt.s64.s32 	%rd31, %r27;
	mul.lo.s32 	%r28, %r6, 3;
	cvt.s64.s32 	%rd32, %r28;
	add.s64 	%rd33, %rd31, %rd32;
	cvta.to.global.u64 	%rd34, %rd11;
	add.s64 	%rd35, %rd34, %rd33;
	add.s64 	%rd46, %rd11, %rd33;
	ld.global.u8 	%rs23, [%rd35];
$L__BB0_12:
	mul.f32 	%f34, %f5, %f6;
	mul.f32 	%f35, %f4, %f5;
	mul.f32 	%f36, %f3, %f6;
	mul.f32 	%f37, %f3, %f4;
	ld.u8 	%rs11, [%rd42];
	cvt.rn.f32.u16 	%f38, %rs11;
	ld.u8 	%rs12, [%rd43];
	cvt.rn.f32.u16 	%f39, %rs12;
	mul.f32 	%f40, %f35, %f39;
	fma.rn.f32 	%f41, %f34, %f38, %f40;
	ld.u8 	%rs13, [%rd45];
	cvt.rn.f32.u16 	%f42, %rs13;
	fma.rn.f32 	%f43, %f36, %f42, %f41;
	cvt.rn.f32.u16 	%f44, %rs23;
	fma.rn.f32 	%f45, %f37, %f44, %f43;
	add.f32 	%f46, %f45, 0f3F000000;
	cvt.rmi.f32.f32 	%f47, %f46;
	cvt.rzi.u32.f32 	%r29, %f47;
	cvt.u16.u32 	%rs24, %r29;
	ld.u8 	%rs15, [%rd42+1];
	cvt.rn.f32.u16 	%f48, %rs15;
	ld.u8 	%rs16, [%rd43+1];
	cvt.rn.f32.u16 	%f49, %rs16;
	mul.f32 	%f50, %f35, %f49;
	fma.rn.f32 	%f51, %f34, %f48, %f50;
	ld.u8 	%rs17, [%rd45+1];
	cvt.rn.f32.u16 	%f52, %rs17;
	fma.rn.f32 	%f53, %f36, %f52, %f51;
	ld.u8 	%rs18, [%rd46+1];
	cvt.rn.f32.u16 	%f54, %rs18;
	fma.rn.f32 	%f55, %f37, %f54, %f53;
	add.f32 	%f56, %f55, 0f3F000000;
	cvt.rmi.f32.f32 	%f57, %f56;
	cvt.rzi.u32.f32 	%r30, %f57;
	cvt.u16.u32 	%rs25, %r30;
	ld.u8 	%rs19, [%rd42+2];
	cvt.rn.f32.u16 	%f58, %rs19;
	ld.u8 	%rs20, [%rd43+2];
	cvt.rn.f32.u16 	%f59, %rs20;
	mul.f32 	%f60, %f35, %f59;
	fma.rn.f32 	%f61, %f34, %f58, %f60;
	ld.u8 	%rs21, [%rd45+2];
	cvt.rn.f32.u16 	%f62, %rs21;
	fma.rn.f32 	%f63, %f36, %f62, %f61;
	ld.u8 	%rs22, [%rd46+2];
	cvt.rn.f32.u16 	%f64, %rs22;
	fma.rn.f32 	%f65, %f37, %f64, %f63;
	add.f32 	%f66, %f65, 0f3F000000;
	cvt.rmi.f32.f32 	%f67, %f66;
	cvt.rzi.u32.f32 	%r31, %f67;
	cvt.u16.u32 	%rs26, %r31;
$L__BB0_13:
	mul.lo.s32 	%r32, %r10, %r20;
	cvt.s64.s32 	%rd36, %r32;
	mul.lo.s32 	%r33, %r1, 3;
	cvt.s64.s32 	%rd37, %r33;
	add.s64 	%rd38, %rd36, %rd37;
	cvta.to.global.u64 	%rd39, %rd12;
	add.s64 	%rd40, %rd39, %rd38;
	st.global.u8 	[%rd40], %rs24;
	st.global.u8 	[%rd40+1], %rs25;
	st.global.u8 	[%rd40+2], %rs26;
$L__BB0_14:
	ret;

}
	// .globl	_Z28warp_affine_bilinear_kernel1PhiiiS_iiih12AffineMatrix
.visible .entry _Z28warp_affine_bilinear_kernel1PhiiiS_iiih12AffineMatrix(
	.param .u64 .ptr .align 1 _Z28warp_affine_bilinear_kernel1PhiiiS_iiih12AffineMatrix_param_0,
	.param .u32 _Z28warp_affine_bilinear_kernel1PhiiiS_iiih12AffineMatrix_param_1,
	.param .u32 _Z28warp_affine_bilinear_kernel1PhiiiS_iiih12AffineMatrix_param_2,
	.param .u32 _Z28warp_affine_bilinear_kernel1PhiiiS_iiih12AffineMatrix_param_3,
	.param .u64 .ptr .align 1 _Z28warp_affine_bilinear_kernel1PhiiiS_iiih12AffineMatrix_param_4,
	.param .u32 _Z28warp_affine_bilinear_kernel1PhiiiS_iiih12AffineMatrix_param_5,
	.param .u32 _Z28warp_affine_bilinear_kernel1PhiiiS_iiih12AffineMatrix_param_6,
	.param .u32 _Z28warp_affine_bilinear_kernel1PhiiiS_iiih12AffineMatrix_param_7,
	.param .u8 _Z28warp_affine_bilinear_kernel1PhiiiS_iiih12AffineMatrix_param_8,
	.param .align 4 .b8 _Z28warp_affine_bilinear_kernel1PhiiiS_iiih12AffineMatrix_param_9[48]
)
{
	.local .align 1 .b8 	__local_depot1[1];
	.reg .b64 	%SP;
	.reg .b64 	%SPL;
	.reg .pred 	%p<19>;
	.reg .b16 	%rs<13>;
	.reg .b32 	%r<27>;
	.reg .b32 	%f<48>;
	.reg .b64 	%rd<43>;

	mov.u64 	%SPL, __local_depot1;
	cvta.local.u64 	%SP, %SPL;
	ld.param.f32 	%f18, [_Z28warp_affine_bilinear_kernel1PhiiiS_iiih12AffineMatrix_param_9+44];
	ld.param.f32 	%f17, [_Z28warp_affine_bilinear_kernel1PhiiiS_iiih12AffineMatrix_param_9+40];
	ld.param.f32 	%f16, [_Z28warp_affine_bilinear_kernel1PhiiiS_iiih12AffineMatrix_param_9+36];
	ld.param.f32 	%f15, [_Z28warp_affine_bilinear_kernel1PhiiiS_iiih12AffineMatrix_param_9+32];
	ld.param.f32 	%f14, [_Z28warp_affine_bilinear_kernel1PhiiiS_iiih12AffineMatrix_param_9+28];
	ld.param.f32 	%f13, [_Z28warp_affine_bilinear_kernel1PhiiiS_iiih12AffineMatrix_param_9+24];
	ld.param.u64 	%rd9, [_Z28warp_affine_bilinear_kernel1PhiiiS_iiih12AffineMatrix_param_0];
	ld.param.u32 	%r7, [_Z28warp_affine_bilinear_kernel1PhiiiS_iiih12AffineMatrix_param_1];
	ld.param.u32 	%r8, [_Z28warp_affine_bilinear_kernel1PhiiiS_iiih12AffineMatrix_param_2];
	ld.param.u32 	%r9, [_Z28warp_affine_bilinear_kernel1PhiiiS_iiih12AffineMatrix_param_3];
	ld.param.u64 	%rd10, [_Z28warp_affine_bilinear_kernel1PhiiiS_iiih12AffineMatrix_param_4];
	ld.param.u32 	%r10, [_Z28warp_affine_bilinear_kernel1PhiiiS_iiih12AffineMatrix_param_5];
	ld.param.u32 	%r11, [_Z28warp_affine_bilinear_kernel1PhiiiS_iiih12AffineMatrix_param_6];
	ld.param.u32 	%r12, [_Z28warp_affine_bilinear_kernel1PhiiiS_iiih12AffineMatrix_param_7];
	ld.param.u8 	%rs11, [_Z28warp_affine_bilinear_kernel1PhiiiS_iiih12AffineMatrix_param_8];
	mov.u32 	%r14, %ntid.x;
	mov.u32 	%r15, %ctaid.x;
	mov.u32 	%r16, %tid.x;
	mad.lo.s32 	%r1, %r14, %r15, %r16;
	mov.u32 	%r17, %ntid.y;
	mov.u32 	%r18, %ctaid.y;
	mov.u32 	%r19, %tid.y;
	mad.lo.s32 	%r20, %r17, %r18, %r19;
	setp.ge.s32 	%p1, %r1, %r11;
	setp.ge.s32 	%p2, %r20, %r12;
	or.pred  	%p3, %p1, %p2;
	@%p3 bra 	$L__BB1_14;
	cvt.rn.f32.s32 	%f19, %r1;
	cvt.rn.f32.u32 	%f20, %r20;
	mul.f32 	%f21, %f14, %f20;
	fma.rn.f32 	%f22, %f13, %f19, %f21;
	add.f32 	%f23, %f15, %f22;
	add.f32 	%f1, %f23, 0f3F000000;
	mul.f32 	%f24, %f17, %f20;
	fma.rn.f32 	%f25, %f16, %f19, %f24;
	add.f32 	%f26, %f18, %f25;
	add.f32 	%f2, %f26, 0f3F000000;
	setp.geu.f32 	%p4, %f1, 0fBF800000;
	cvt.rn.f32.s32 	%f27, %r8;
	setp.ltu.f32 	%p5, %f1, %f27;
	and.pred  	%p6, %p4, %p5;
	setp.gtu.f32 	%p7, %f2, 0fBF800000;
	cvt.rn.f32.s32 	%f28, %r9;
	setp.ltu.f32 	%p8, %f2, %f28;
	and.pred  	%p9, %p7, %p8;
	and.pred  	%p11, %p6, %p9;
	mov.b16 	%rs12, 114;
	not.pred 	%p12, %p11;
	@%p12 bra 	$L__BB1_13;
	cvt.rmi.f32.f32 	%f29, %f2;
	cvt.rzi.s32.f32 	%r3, %f29;
	cvt.rmi.f32.f32 	%f30, %f1;
	cvt.rzi.s32.f32 	%r4, %f30;
	add.s32 	%r5, %r3, 1;
	add.s32 	%r6, %r4, 1;
	add.u64 	%rd42, %SP, 0;
	cvta.to.local.u64 	%rd13, %rd42;
	st.local.u8 	[%rd13], %rs11;
	cvt.rn.f32.s32 	%f31, %r3;
	sub.f32 	%f3, %f2, %f31;
	cvt.rn.f32.s32 	%f32, %r4;
	sub.f32 	%f4, %f1, %f32;
	mov.f32 	%f33, 0f3F800000;
	sub.f32 	%f5, %f33, %f3;
	sub.f32 	%f6, %f33, %f4;
	setp.lt.s32 	%p13, %r3, 0;
	mov.u64 	%rd39, %rd42;
	mov.u64 	%rd40, %rd42;
	@%p13 bra 	$L__BB1_7;
	setp.lt.s32 	%p14, %r4, 0;
	add.u64 	%rd40, %SP, 0;
	mov.u64 	%rd39, %rd40;
	@%p14 bra 	$L__BB1_5;
	mul.lo.s32 	%r21, %r3, %r7;
	cvt.s64.s32 	%rd15, %r21;
	cvt.u64.u32 	%rd16, %r4;
	add.s64 	%rd17, %rd15, %rd16;
	add.s64 	%rd39, %rd9, %rd17;
$L__BB1_5:
	setp.ge.s32 	%p15, %r6, %r8;
	@%p15 bra 	$L__BB1_7;
	mul.lo.s32 	%r22, %r3, %r7;
	cvt.s64.s32 	%rd19, %r22;
	cvt.s64.s32 	%rd20, %r4;
	add.s64 	%rd21, %rd19, %rd20;
	add.s64 	%rd22, %rd9, %rd21;
	add.s64 	%rd40, %rd22, 1;
$L__BB1_7:
	setp.ge.s32 	%p16, %r5, %r9;
	@%p16 bra 	$L__BB1_12;
	setp.lt.s32 	%p17, %r4, 0;
	add.u64 	%rd42, %SP, 0;
	@%p17 bra 	$L__BB1_10;
	mul.lo.s32 	%r23, %r5, %r7;
	cvt.s64.s32 	%rd25, %r23;
	cvt.u64.u32 	%rd26, %r4;
	add.s64 	%rd27, %rd25, %rd26;
	add.s64 	%rd42, %rd9, %rd27;
$L__BB1_10:
	setp.ge.s32 	%p18, %r6, %r8;
	@%p18 bra 	$L__BB1_12;
	mul.lo.s32 	%r24, %r5, %r7;
	cvt.s64.s32 	%rd28, %r24;
	cvt.s64.s32 	%rd29, %r4;
	add.s64 	%rd30, %rd28, %rd29;
	cvta.to.global.u64 	%rd31, %rd9;
	add.s64 	%rd32, %rd31, %rd30;
	ld.global.u8 	%rs11, [%rd32+1];
$L__BB1_12:
	ld.u8 	%rs7, [%rd39];
	cvt.rn.f32.u16 	%f34, %rs7;
	mul.f32 	%f35, %f5, %f6;
	ld.u8 	%rs8, [%rd40];
	cvt.rn.f32.u16 	%f36, %rs8;
	mul.f32 	%f37, %f4, %f5;
	mul.f32 	%f38, %f37, %f36;
	fma.rn.f32 	%f39, %f35, %f34, %f38;
	ld.u8 	%rs9, [%rd42];
	cvt.rn.f32.u16 	%f40, %rs9;
	mul.f32 	%f41, %f3, %f6;
	fma.rn.f32 	%f42, %f41, %f40, %f39;
	cvt.rn.f32.u16 	%f43, %rs11;
	mul.f32 	%f44, %f3, %f4;
	fma.rn.f32 	%f45, %f44, %f43, %f42;
	add.f32 	%f46, %f45, 0f3F000000;
	cvt.rmi.f32.f32 	%f47, %f46;
	cvt.rzi.u32.f32 	%r25, %f47;
	cvt.u16.u32 	%rs12, %r25;
$L__BB1_13:
	mul.lo.s32 	%r26, %r10, %r20;
	cvt.s64.s32 	%rd33, %r26;
	cvt.s64.s32 	%rd34, %r1;
	add.s64 	%rd35, %rd33, %rd34;
	cvta.to.global.u64 	%rd36, %rd10;
	add.s64 	%rd37, %rd36, %rd35;
	st.global.u8 	[%rd37], %rs12;
$L__BB1_14:
	ret;

}


// ===== COMPILED SASS (sm_100) =====

	.target	sm_100

	.elftype	@"ET_EXEC"


//--------------------- .note.nv.tkinfo           --------------------------
	.section	.note.nv.tkinfo,"",@"SHT_NOTE"
	.sectionflags	@"SHF_NOTE_NV_TKINFO"
	.tkinfo
        /*0018*/ 	.word	0x00000002
        /*0030*/ 	.string	""
        /*0030*/ 	.string	"ptxas"
        /*0030*/ 	.string	"Cuda compilation tools, release 13.0, V13.0.88"
        /*0030*/ 	.string	"Build cuda_13.0.r13.0/compiler.36424714_0"
        /*0030*/ 	.string	"-arch sm_100 -m 64 "



//--------------------- .note.nv.cuinfo           --------------------------
	.section	.note.nv.cuinfo,"",@"SHT_NOTE"
	.sectionflags	@"SHF_NOTE_NV_CUINFO"
        /*0018*/ 	.short	0x0002
        /*001a*/ 	.short	0x0064
        /*001c*/ 	.short	0x0082
	.zero		2


//--------------------- .nv.info                  --------------------------
	.section	.nv.info,"",@"SHT_CUDA_INFO"
	.align	4


	//----- nvinfo : EIATTR_REGCOUNT
	.align		4
        /*0000*/ 	.byte	0x04, 0x2f
        /*0002*/ 	.short	(.L_1 - .L_0)
	.align		4
.L_0:
        /*0004*/ 	.word	index@(_Z27warp_affine_bilinear_kernelPhiiiS_iiih12AffineMatrix)
        /*0008*/ 	.word	0x0000001e


	//----- nvinfo : EIATTR_FRAME_SIZE
	.align		4
.L_1:
        /*000c*/ 	.byte	0x04, 0x11
        /*000e*/ 	.short	(.L_3 - .L_2)
	.align		4
.L_2:
        /*0010*/ 	.word	index@(_Z27warp_affine_bilinear_kernelPhiiiS_iiih12AffineMatrix)
        /*0014*/ 	.word	0x00000008


	//----- nvinfo : EIATTR_REGCOUNT
	.align		4
.L_3:
        /*0018*/ 	.byte	0x04, 0x2f
        /*001a*/ 	.short	(.L_5 - .L_4)
	.align		4
.L_4:
        /*001c*/ 	.word	index@(_Z28warp_affine_bilinear_kernel1PhiiiS_iiih12AffineMatrix)
        /*0020*/ 	.word	0x00000016


	//----- nvinfo : EIATTR_FRAME_SIZE
	.align		4
.L_5:
        /*0024*/ 	.byte	0x04, 0x11
        /*0026*/ 	.short	(.L_7 - .L_6)
	.align		4
.L_6:
        /*0028*/ 	.word	index@(_Z28warp_affine_bilinear_kernel1PhiiiS_iiih12AffineMatrix)
        /*002c*/ 	.word	0x00000008


	//----- nvinfo : EIATTR_MIN_STACK_SIZE
	.align		4
.L_7:
        /*0030*/ 	.byte	0x04, 0x12
        /*0032*/ 	.short	(.L_9 - .L_8)
	.align		4
.L_8:
        /*0034*/ 	.word	index@(_Z28warp_affine_bilinear_kernel1PhiiiS_iiih12AffineMatrix)
        /*0038*/ 	.word	0x00000008


	//----- nvinfo : EIATTR_MIN_STACK_SIZE
	.align		4
.L_9:
        /*003c*/ 	.byte	0x04, 0x12
        /*003e*/ 	.short	(.L_11 - .L_10)
	.align		4
.L_10:
        /*0040*/ 	.word	index@(_Z27warp_affine_bilinear_kernelPhiiiS_iiih12AffineMatrix)
        /*0044*/ 	.word	0x00000008
.L_11:


//--------------------- .nv.compat                --------------------------
	.section	.nv.compat,"",@"SHT_CUDA_COMPAT_INFO"
	.align	4
        /*0000*/ 	.byte	0x02, 0x09, 0x00, 0x00, 0x02, 0x02, 0x01, 0x00, 0x02, 0x05, 0x05, 0x00, 0x03, 0x07, 0x01, 0x01
        /*0010*/ 	.byte	0x02, 0x03, 0x00, 0x00, 0x02, 0x06, 0x01, 0x00, 0x04, 0x0b, 0x08, 0x00, 0x09, 0x00, 0x00, 0x00
        /*0020*/ 	.byte	0x00, 0x00, 0x00, 0x00


//--------------------- .nv.info._Z28warp_affine_bilinear_kernel1PhiiiS_iiih12AffineMatrix --------------------------
	.section	.nv.info._Z28warp_affine_bilinear_kernel1PhiiiS_iiih12AffineMatrix,"",@"SHT_CUDA_INFO"
	.sectionflags	@""
	.align	4


	//----- nvinfo : EIATTR_CUDA_API_VERSION
	.align		4
        /*0000*/ 	.byte	0x04, 0x37
        /*0002*/ 	.short	(.L_13 - .L_12)
.L_12:
        /*0004*/ 	.word	0x00000082


	//----- nvinfo : EIATTR_KPARAM_INFO
	.align		4
.L_13:
        /*0008*/ 	.byte	0x04, 0x17
        /*000a*/ 	.short	(.L_15 - .L_14)
.L_14:
        /*000c*/ 	.word	0x00000000
        /*0010*/ 	.short	0x0009
        /*0012*/ 	.short	0x0030
        /*0014*/ 	.byte	0x00, 0xf0, 0xc1, 0x00


	//----- nvinfo : EIATTR_KPARAM_INFO
	.align		4
.L_15:
        /*0018*/ 	.byte	0x04, 0x17
        /*001a*/ 	.short	(.L_17 - .L_16)
.L_16:
        /*001c*/ 	.word	0x00000000
        /*0020*/ 	.short	0x0008
        /*0022*/ 	.short	0x002c
        /*0024*/ 	.byte	0x00, 0xf0, 0x05, 0x00


	//----- nvinfo : EIATTR_KPARAM_INFO
	.align		4
.L_17:
        /*0028*/ 	.byte	0x04, 0x17
        /*002a*/ 	.short	(.L_19 - .L_18)
.L_18:
        /*002c*/ 	.word	0x00000000
        /*0030*/ 	.short	0x0007
        /*0032*/ 	.short	0x0028
        /*0034*/ 	.byte	0x00, 0xf0, 0x11, 0x00


	//----- nvinfo : EIATTR_KPARAM_INFO
	.align		4
.L_19:
        /*0038*/ 	.byte	0x04, 0x17
        /*003a*/ 	.short	(.L_21 - .L_20)
.L_20:
        /*003c*/ 	.word	0x00000000
        /*0040*/ 	.short	0x0006
        /*0042*/ 	.short	0x0024
        /*0044*/ 	.byte	0x00, 0xf0, 0x11, 0x00


	//----- nvinfo : EIATTR_KPARAM_INFO
	.align		4
.L_21:
        /*0048*/ 	.byte	0x04, 0x17
        /*004a*/ 	.short	(.L_23 - .L_22)
.L_22:
        /*004c*/ 	.word	0x00000000
        /*0050*/ 	.short	0x0005
        /*0052*/ 	.short	0x0020
        /*0054*/ 	.byte	0x00, 0xf0, 0x11, 0x00


	//----- nvinfo : EIATTR_KPARAM_INFO
	.align		4
.L_23:
        /*0058*/ 	.byte	0x04, 0x17
        /*005a*/ 	.short	(.L_25 - .L_24)
.L_24:
        /*005c*/ 	.word	0x00000000
        /*0060*/ 	.short	0x0004
        /*0062*/ 	.short	0x0018
        /*0064*/ 	.byte	0x00, 0xf5, 0x21, 0x00


	//----- nvinfo : EIATTR_KPARAM_INFO
	.align		4
.L_25:
        /*0068*/ 	.byte	0x04, 0x17
        /*006a*/ 	.short	(.L_27 - .L_26)
.L_26:
        /*006c*/ 	.word	0x00000000
        /*0070*/ 	.short	0x0003
        /*0072*/ 	.short	0x0010
        /*0074*/ 	.byte	0x00, 0xf0, 0x11, 0x00


	//----- nvinfo : EIATTR_KPARAM_INFO
	.align		4
.L_27:
        /*0078*/ 	.byte	0x04, 0x17
        /*007a*/ 	.short	(.L_29 - .L_28)
.L_28:
        /*007c*/ 	.word	0x00000000
        /*0080*/ 	.short	0x0002
        /*0082*/ 	.short	0x000c
        /*0084*/ 	.byte	0x00, 0xf0, 0x11, 0x00


	//----- nvinfo : EIATTR_KPARAM_INFO
	.align		4
.L_29:
        /*0088*/ 	.byte	0x04, 0x17
        /*008a*/ 	.short	(.L_31 - .L_30)
.L_30:
        /*008c*/ 	.word	0x00000000
        /*0090*/ 	.short	0x0001
        /*0092*/ 	.short	0x0008
        /*0094*/ 	.byte	0x00, 0xf0, 0x11, 0x00


	//----- nvinfo : EIATTR_KPARAM_INFO
	.align		4
.L_31:
        /*0098*/ 	.byte	0x04, 0x17
        /*009a*/ 	.short	(.L_33 - .L_32)
.L_32:
        /*009c*/ 	.word	0x00000000
        /*00a0*/ 	.short	0x0000
        /*00a2*/ 	.short	0x0000
        /*00a4*/ 	.byte	0x00, 0xf5, 0x21, 0x00


	//----- nvinfo : EIATTR_SPARSE_MMA_MASK
	.align		4
.L_33:
        /*00a8*/ 	.byte	0x03, 0x50
        /*00aa*/ 	.short	0x0000


	//----- nvinfo : EIATTR_MAXREG_COUNT
	.align		4
        /*00ac*/ 	.byte	0x03, 0x1b
        /*00ae*/ 	.short	0x00ff


	//----- nvinfo : EIATTR_MERCURY_ISA_VERSION
	.align		4
        /*00b0*/ 	.byte	0x03, 0x5f
        /*00b2*/ 	.short	0x0101


	//----- nvinfo : EIATTR_VRC_CTA_INIT_COUNT
	.align		4
        /*00b4*/ 	.byte	0x02, 0x4a
	.zero		1
	.zero		1


	//----- nvinfo : EIATTR_EXIT_INSTR_OFFSETS
	.align		4
        /*00b8*/ 	.byte	0x04, 0x1c
        /*00ba*/ 	.short	(.L_35 - .L_34)


	//   ....[0]....
.L_34:
        /*00bc*/ 	.word	0x00000120


	//   ....[1]....
        /*00c0*/ 	.word	0x00000850


	//----- nvinfo : EIATTR_CRS_STACK_SIZE
	.align		4
.L_35:
        /*00c4*/ 	.byte	0x04, 0x1e
        /*00c6*/ 	.short	(.L_37 - .L_36)
.L_36:
        /*00c8*/ 	.word	0x00000000


	//----- nvinfo : EIATTR_CBANK_PARAM_SIZE
	.align		4
.L_37:
        /*00cc*/ 	.byte	0x03, 0x19
        /*00ce*/ 	.short	0x0060


	//----- nvinfo : EIATTR_PARAM_CBANK
	.align		4
        /*00d0*/ 	.byte	0x04, 0x0a
        /*00d2*/ 	.short	(.L_39 - .L_38)
	.align		4
.L_38:
        /*00d4*/ 	.word	index@(.nv.constant0._Z28warp_affine_bilinear_kernel1PhiiiS_iiih12AffineMatrix)
        /*00d8*/ 	.short	0x0380
        /*00da*/ 	.short	0x0060


	//----- nvinfo : EIATTR_SW_WAR
	.align		4
.L_39:
        /*00dc*/ 	.byte	0x04, 0x36
        /*00de*/ 	.short	(.L_41 - .L_40)
.L_40:
        /*00e0*/ 	.word	0x00000008
.L_41:


//--------------------- .nv.info._Z27warp_affine_bilinear_kernelPhiiiS_iiih12AffineMatrix --------------------------
	.section	.nv.info._Z27warp_affine_bilinear_kernelPhiiiS_iiih12AffineMatrix,"",@"SHT_CUDA_INFO"
	.sectionflags	@""
	.align	4


	//----- nvinfo : EIATTR_CUDA_API_VERSION
	.align		4
        /*0000*/ 	.byte	0x04, 0x37
        /*0002*/ 	.short	(.L_43 - .L_42)
.L_42:
        /*0004*/ 	.word	0x00000082


	//----- nvinfo : EIATTR_KPARAM_INFO
	.align		4
.L_43:
        /*0008*/ 	.byte	0x04, 0x17
        /*000a*/ 	.short	(.L_45 - .L_44)
.L_44:
        /*000c*/ 	.word	0x00000000
        /*0010*/ 	.short	0x0009
        /*0012*/ 	.short	0x0030
        /*0014*/ 	.byte	0x00, 0xf0, 0xc1, 0x00


	//----- nvinfo : EIATTR_KPARAM_INFO
	.align		4
.L_45:
        /*0018*/ 	.byte	0x04, 0x17
        /*001a*/ 	.short	(.L_47 - .L_46)
.L_46:
        /*001c*/ 	.word	0x00000000
        /*0020*/ 	.short	0x0008
        /*0022*/ 	.short	0x002c
        /*0024*/ 	.byte	0x00, 0xf0, 0x05, 0x00


	//----- nvinfo : EIATTR_KPARAM_INFO
	.align		4
.L_47:
        /*0028*/ 	.byte	0x04, 0x17
        /*002a*/ 	.short	(.L_49 - .L_48)
.L_48:
        /*002c*/ 	.word	0x00000000
        /*0030*/ 	.short	0x0007
        /*0032*/ 	.short	0x0028
        /*0034*/ 	.byte	0x00, 0xf0, 0x11, 0x00


	//----- nvinfo : EIATTR_KPARAM_INFO
	.align		4
.L_49:
        /*0038*/ 	.byte	0x04, 0x17
        /*003a*/ 	.short	(.L_51 - .L_50)
.L_50:
        /*003c*/ 	.word	0x00000000
        /*0040*/ 	.short	0x0006
        /*0042*/ 	.short	0x0024
        /*0044*/ 	.byte	0x00, 0xf0, 0x11, 0x00


	//----- nvinfo : EIATTR_KPARAM_INFO
	.align		4
.L_51:
        /*0048*/ 	.byte	0x04, 0x17
        /*004a*/ 	.short	(.L_53 - .L_52)
.L_52:
        /*004c*/ 	.word	0x00000000
        /*0050*/ 	.short	0x0005
        /*0052*/ 	.short	0x0020
        /*0054*/ 	.byte	0x00, 0xf0, 0x11, 0x00


	//----- nvinfo : EIATTR_KPARAM_INFO
	.align		4
.L_53:
        /*0058*/ 	.byte	0x04, 0x17
        /*005a*/ 	.short	(.L_55 - .L_54)
.L_54:
        /*005c*/ 	.word	0x00000000
        /*0060*/ 	.short	0x0004
        /*0062*/ 	.short	0x0018
        /*0064*/ 	.byte	0x00, 0xf5, 0x21, 0x00


	//----- nvinfo : EIATTR_KPARAM_INFO
	.align		4
.L_55:
        /*0068*/ 	.byte	0x04, 0x17
        /*006a*/ 	.short	(.L_57 - .L_56)
.L_56:
        /*006c*/ 	.word	0x00000000
        /*0070*/ 	.short	0x0003
        /*0072*/ 	.short	0x0010
        /*0074*/ 	.byte	0x00, 0xf0, 0x11, 0x00


	//----- nvinfo : EIATTR_KPARAM_INFO
	.align		4
.L_57:
        /*0078*/ 	.byte	0x04, 0x17
        /*007a*/ 	.short	(.L_59 - .L_58)
.L_58:
        /*007c*/ 	.word	0x00000000
        /*0080*/ 	.short	0x0002
        /*0082*/ 	.short	0x000c
        /*0084*/ 	.byte	0x00, 0xf0, 0x11, 0x00


	//----- nvinfo : EIATTR_KPARAM_INFO
	.align		4
.L_59:
        /*0088*/ 	.byte	0x04, 0x17
        /*008a*/ 	.short	(.L_61 - .L_60)
.L_60:
        /*008c*/ 	.word	0x00000000
        /*0090*/ 	.short	0x0001
        /*0092*/ 	.short	0x0008
        /*0094*/ 	.byte	0x00, 0xf0, 0x11, 0x00


	//----- nvinfo : EIATTR_KPARAM_INFO
	.align		4
.L_61:
        /*0098*/ 	.byte	0x04, 0x17
        /*009a*/ 	.short	(.L_63 - .L_62)
.L_62:
        /*009c*/ 	.word	0x00000000
        /*00a0*/ 	.short	0x0000
        /*00a2*/ 	.short	0x0000
        /*00a4*/ 	.byte	0x00, 0xf5, 0x21, 0x00


	//----- nvinfo : EIATTR_SPARSE_MMA_MASK
	.align		4
.L_63:
        /*00a8*/ 	.byte	0x03, 0x50
        /*00aa*/ 	.short	0x0000


	//----- nvinfo : EIATTR_MAXREG_COUNT
	.align		4
        /*00ac*/ 	.byte	0x03, 0x1b
        /*00ae*/ 	.short	0x00ff


	//----- nvinfo : EIATTR_MERCURY_ISA_VERSION
	.align		4
        /*00b0*/ 	.byte	0x03, 0x5f
        /*00b2*/ 	.short	0x0101


	//----- nvinfo : EIATTR_VRC_CTA_INIT_COUNT
	.align		4
        /*00b4*/ 	.byte	0x02, 0x4a
	.zero		1
	.zero		1


	//----- nvinfo : EIATTR_EXIT_INSTR_OFFSETS
	.align		4
        /*00b8*/ 	.byte	0x04, 0x1c
        /*00ba*/ 	.short	(.L_65 - .L_64)


	//   ....[0]....
.L_64:
        /*00bc*/ 	.word	0x00000120


	//   ....[1]....
        /*00c0*/ 	.word	0x00000b50


	//----- nvinfo : EIATTR_CRS_STACK_SIZE
	.align		4
.L_65:
        /*00c4*/ 	.byte	0x04, 0x1e
        /*00c6*/ 	.short	(.L_67 - .L_66)
.L_66:
        /*00c8*/ 	.word	0x00000000


	//----- nvinfo : EIATTR_CBANK_PARAM_SIZE
	.align		4
.L_67:
        /*00cc*/ 	.byte	0x03, 0x19
        /*00ce*/ 	.short	0x0060


	//----- nvinfo : EIATTR_PARAM_CBANK
	.align		4
        /*00d0*/ 	.byte	0x04, 0x0a
        /*00d2*/ 	.short	(.L_69 - .L_68)
	.align		4
.L_68:
        /*00d4*/ 	.word	index@(.nv.constant0._Z27warp_affine_bilinear_kernelPhiiiS_iiih12AffineMatrix)
        /*00d8*/ 	.short	0x0380
        /*00da*/ 	.short	0x0060


	//----- nvinfo : EIATTR_SW_WAR
	.align		4
.L_69:
        /*00dc*/ 	.byte	0x04, 0x36
        /*00de*/ 	.short	(.L_71 - .L_70)
.L_70:
        /*00e0*/ 	.word	0x00000008
.L_71:


//--------------------- .nv.callgraph             --------------------------
	.section	.nv.callgraph,"",@"SHT_CUDA_CALLGRAPH"
	.align	4
	.sectionentsize	8
	.align		4
        /*0000*/ 	.word	0x00000000
	.align		4
        /*0004*/ 	.word	0xffffffff
	.align		4
        /*0008*/ 	.word	0x00000000
	.align		4
        /*000c*/ 	.word	0xfffffffe
	.align		4
        /*0010*/ 	.word	0x00000000
	.align		4
        /*0014*/ 	.word	0xfffffffd
	.align		4
        /*0018*/ 	.word	0x00000000
	.align		4
        /*001c*/ 	.word	0xfffffffc


//--------------------- .text._Z28warp_affine_bilinear_kernel1PhiiiS_iiih12AffineMatrix --------------------------
	.section	.text._Z28warp_affine_bilinear_kernel1PhiiiS_iiih12AffineMatrix,"ax",@progbits
	.align	128
        .global         _Z28warp_affine_bilinear_kernel1PhiiiS_iiih12AffineMatrix
        .type           _Z28warp_affine_bilinear_kernel1PhiiiS_iiih12AffineMatrix,@function
        .size           _Z28warp_affine_bilinear_kernel1PhiiiS_iiih12AffineMatrix,(.L_x_14 - _Z28warp_affine_bilinear_kernel1PhiiiS_iiih12AffineMatrix)
        .other          _Z28warp_affine_bilinear_kernel1PhiiiS_iiih12AffineMatrix,@"STO_CUDA_ENTRY STV_DEFAULT"
_Z28warp_affine_bilinear_kernel1PhiiiS_iiih12AffineMatrix:
.text._Z28warp_affine_bilinear_kernel1PhiiiS_iiih12AffineMatrix:
[----:B------:R-:W0:Y:S01]  /*0000*/  LDC R1, c[0x0][0x37c] ;  /* 0x0000df00ff017b82 */ /* 0x000e220000000800 */
[----:B------:R-:W1:Y:S01]  /*0010*/  S2R R0, SR_CTAID.Y ;  /* 0x0000000000007919 */ /* 0x000e620000002600 */
[----:B------:R-:W2:Y:S01]  /*0020*/  LDCU UR5, c[0x0][0x2fc] ;  /* 0x00005f80ff0577ac */ /* 0x000ea20008000800 */
[----:B0-----:R-:W-:Y:S01]  /*0030*/  VIADD R1, R1, 0xfffffff8 ;  /* 0xfffffff801017836 */ /* 0x001fe20000000000 */
[----:B------:R-:W1:Y:S01]  /*0040*/  S2R R5, SR_TID.Y ;  /* 0x0000000000057919 */ /* 0x000e620000002200 */
[----:B------:R-:W0:Y:S01]  /*0050*/  LDCU UR6, c[0x0][0x360] ;  /* 0x00006c00ff0677ac */ /* 0x000e220008000800 */
[----:B------:R-:W0:Y:S01]  /*0060*/  S2R R2, SR_CTAID.X ;  /* 0x0000000000027919 */ /* 0x000e220000002500 */
[----:B------:R-:W1:Y:S01]  /*0070*/  LDCU UR7, c[0x0][0x364] ;  /* 0x00006c80ff0777ac */ /* 0x000e620008000800 */
[----:B------:R-:W0:Y:S01]  /*0080*/  S2R R3, SR_TID.X ;  /* 0x0000000000037919 */ /* 0x000e220000002100 */
[----:B------:R-:W3:Y:S01]  /*0090*/  LDCU UR8, c[0x0][0x3a8] ;  /* 0x00007500ff0877ac */ /* 0x000ee20008000800 */
[----:B------:R-:W4:Y:S01]  /*00a0*/  LDCU UR9, c[0x0][0x3a4] ;  /* 0x00007480ff0977ac */ /* 0x000f220008000800 */
[----:B------:R-:W5:Y:S01]  /*00b0*/  LDCU UR4, c[0x0][0x2f8] ;  /* 0x00005f00ff0477ac */ /* 0x000f620008000800 */
[----:B-1----:R-:W-:Y:S01]  /*00c0*/  IMAD R0, R0, UR7, R5 ;  /* 0x0000000700007c24 */ /* 0x002fe2000f8e0205 */
[----:B-----5:R-:W-:-:S04]  /*00d0*/  IADD3 R10, P1, PT, R1, UR4, RZ ;  /* 0x00000004010a7c10 */ /* 0x020fc8000ff3e0ff */
[----:B---3--:R-:W-:Y:S01]  /*00e0*/  ISETP.GE.AND P0, PT, R0, UR8, PT ;  /* 0x0000000800007c0c */ /* 0x008fe2000bf06270 */
[----:B0-----:R-:W-:Y:S02]  /*00f0*/  IMAD R2, R2, UR6, R3 ;  /* 0x0000000602027c24 */ /* 0x001fe4000f8e0203 */
[----:B--2---:R-:W-:-:S03]  /*0100*/  IMAD.X R11, RZ, RZ, UR5, P1 ;  /* 0x00000005ff0b7e24 */ /* 0x004fc600088e06ff */
[----:B----4-:R-:W-:-:S13]  /*0110*/  ISETP.GE.OR P0, PT, R2, UR9, P0 ;  /* 0x0000000902007c0c */ /* 0x010fda0008706670 */
[----:B------:R-:W-:Y:S05]  /*0120*/  @P0 EXIT ;  /* 0x000000000000094d */ /* 0x000fea0003800000 */
[----:B------:R-:W0:Y:S01]  /*0130*/  LDCU.64 UR6, c[0x0][0x3c8] ;  /* 0x00007900ff0677ac */ /* 0x000e220008000a00 */
[----:B------:R-:W-:Y:S01]  /*0140*/  I2FP.F32.U32 R4, R0 ;  /* 0x0000000000047245 */ /* 0x000fe20000201000 */
[----:B------:R-:W-:Y:S01]  /*0150*/  BSSY.RECONVERGENT B0, `(.L_x_0) ;  /* 0x0000067000007945 */ /* 0x000fe20003800200 */
[----:B------:R-:W-:Y:S01]  /*0160*/  I2FP.F32.S32 R3, R2 ;  /* 0x0000000200037245 */ /* 0x000fe20000201400 */
[----:B------:R-:W1:Y:S01]  /*0170*/  LDCU.128 UR8, c[0x0][0x3d0] ;  /* 0x00007a00ff0877ac */ /* 0x000e620008000c00 */
[----:B------:R-:W2:Y:S01]  /*0180*/  LDCU UR12, c[0x0][0x38c] ;  /* 0x00007180ff0c77ac */ /* 0x000ea20008000800 */
[----:B------:R-:W3:Y:S01]  /*0190*/  LDCU UR13, c[0x0][0x390] ;  /* 0x00007200ff0d77ac */ /* 0x000ee20008000800 */
[C---:B0-----:R-:W-:Y:S01]  /*01a0*/  FMUL R6, R4.reuse, UR7 ;  /* 0x0000000704067c20 */ /* 0x041fe20008400000 */
[----:B-1----:R-:W-:-:S03]  /*01b0*/  FMUL R4, R4, UR10 ;  /* 0x0000000a04047c20 */ /* 0x002fc60008400000 */
[C---:B------:R-:W-:Y:S01]  /*01c0*/  FFMA R6, R3.reuse, UR6, R6 ;  /* 0x0000000603067c23 */ /* 0x040fe20008000006 */
[----:B------:R-:W0:Y:S01]  /*01d0*/  LDCU.64 UR6, c[0x0][0x358] ;  /* 0x00006b00ff0677ac */ /* 0x000e220008000a00 */
[----:B------:R-:W-:Y:S02]  /*01e0*/  FFMA R4, R3, UR9, R4 ;  /* 0x0000000903047c23 */ /* 0x000fe40008000004 */
[----:B------:R-:W-:Y:S01]  /*01f0*/  FADD R3, R6, UR8 ;  /* 0x0000000806037e21 */ /* 0x000fe20008000000 */
[----:B--2---:R-:W-:Y:S01]  /*0200*/  I2FP.F32.S32 R6, UR12 ;  /* 0x0000000c00067c45 */ /* 0x004fe20008201400 */
[----:B------:R-:W-:Y:S02]  /*0210*/  FADD R4, R4, UR11 ;  /* 0x0000000b04047e21 */ /* 0x000fe40008000000 */
[----:B------:R-:W-:Y:S01]  /*0220*/  FADD R3, R3, 0.5 ;  /* 0x3f00000003037421 */ /* 0x000fe20000000000 */
[----:B---3--:R-:W-:Y:S01]  /*0230*/  I2FP.F32.S32 R5, UR13 ;  /* 0x0000000d00057c45 */ /* 0x008fe20008201400 */
[----:B------:R-:W-:-:S03]  /*0240*/  FADD R4, R4, 0.5 ;  /* 0x3f00000004047421 */ /* 0x000fc60000000000 */
[C---:B------:R-:W-:Y:S02]  /*0250*/  FSETP.GE.AND P0, PT, R3.reuse, R6, PT ;  /* 0x000000060300720b */ /* 0x040fe40003f06000 */
[C---:B------:R-:W-:Y:S01]  /*0260*/  FSETP.GE.AND P1, PT, R4.reuse, R5, PT ;  /* 0x000000050400720b */ /* 0x040fe20003f26000 */
[----:B------:R-:W-:Y:S01]  /*0270*/  IMAD.MOV.U32 R5, RZ, RZ, 0x72 ;  /* 0x00000072ff057424 */ /* 0x000fe200078e00ff */
[----:B------:R-:W-:Y:S02]  /*0280*/  FSETP.GEU.AND P0, PT, R3, -1, !P0 ;  /* 0xbf8000000300780b */ /* 0x000fe4000470e000 */
[----:B------:R-:W-:-:S04]  /*0290*/  FSETP.GTU.AND P1, PT, R4, -1, !P1 ;  /* 0xbf8000000400780b */ /* 0x000fc80004f2c000 */
[----:B------:R-:W-:-:S13]  /*02a0*/  PLOP3.LUT P0, PT, P0, P1, PT, 0x80, 0x8 ;  /* 0x000000000008781c */ /* 0x000fda0000703070 */
[----:B0-----:R-:W-:Y:S05]  /*02b0*/  @!P0 BRA `(.L_x_1) ;  /* 0x0000000400408947 */ /* 0x001fea0003800000 */
[----:B------:R-:W0:Y:S01]  /*02c0*/  LDCU.U8 UR5, c[0x0][0x3ac] ;  /* 0x00007580ff0577ac */ /* 0x000e220008000000 */
[----:B------:R-:W1:Y:S01]  /*02d0*/  F2I.FLOOR.NTZ R8, R4 ;  /* 0x0000000400087305 */ /* 0x000e620000207100 */
[----:B------:R-:W-:Y:S01]  /*02e0*/  VIADD R6, R10, -UR4 ;  /* 0x800000040a067c36 */ /* 0x000fe20008000000 */
[----:B------:R-:W-:Y:S01]  /*02f0*/  BSSY.RECONVERGENT B1, `(.L_x_2) ;  /* 0x000001d000017945 */ /* 0x000fe20003800200 */
[--C-:B------:R-:W-:Y:S02]  /*0300*/  IMAD.MOV.U32 R16, RZ, RZ, R10.reuse ;  /* 0x000000ffff107224 */ /* 0x100fe400078e000a */
[----:B------:R-:W-:Y:S02]  /*0310*/  IMAD.MOV.U32 R14, RZ, RZ, R10 ;  /* 0x000000ffff0e7224 */ /* 0x000fe400078e000a */
[--C-:B------:R-:W-:Y:S01]  /*0320*/  IMAD.MOV.U32 R17, RZ, RZ, R11.reuse ;  /* 0x000000ffff117224 */ /* 0x100fe200078e000b */
[----:B------:R-:W2:Y:S01]  /*0330*/  F2I.FLOOR.NTZ R7, R3 ;  /* 0x0000000300077305 */ /* 0x000ea20000207100 */
[----:B------:R-:W-:Y:S01]  /*0340*/  IMAD.MOV.U32 R15, RZ, RZ, R11 ;  /* 0x000000ffff0f7224 */ /* 0x000fe200078e000b */
[----:B-1----:R-:W-:Y:S01]  /*0350*/  ISETP.GE.AND P0, PT, R8, RZ, PT ;  /* 0x000000ff0800720c */ /* 0x002fe20003f06270 */
[----:B0-----:R-:W-:-:S05]  /*0360*/  IMAD.U32 R5, RZ, RZ, UR5 ;  /* 0x00000005ff057e24 */ /* 0x001fca000f8e00ff */
[----:B------:R0:W-:Y:S01]  /*0370*/  STL.U8 [R6], R5 ;  /* 0x0000000506007387 */ /* 0x0001e20000100000 */
[----:B--2---:R-:W-:-:S06]  /*0380*/  VIADD R9, R7, 0x1 ;  /* 0x0000000107097836 */ /* 0x004fcc0000000000 */
[----:B------:R-:W-:Y:S05]  /*0390*/  @!P0 BRA `(.L_x_3) ;  /* 0x0000000000488947 */ /* 0x000fea0003800000 */
[----:B------:R-:W-:Y:S02]  /*03a0*/  ISETP.GE.AND P0, PT, R7, RZ, PT ;  /* 0x000000ff0700720c */ /* 0x000fe40003f06270 */
[----:B------:R-:W-:-:S11]  /*03b0*/  ISETP.GE.AND P1, PT, R9, UR12, PT ;  /* 0x0000000c09007c0c */ /* 0x000fd6000bf26270 */
[----:B------:R-:W0:Y:S08]  /*03c0*/  @P0 LDC R19, c[0x0][0x388] ;  /* 0x0000e200ff130b82 */ /* 0x000e300000000800 */
[----:B------:R-:W1:Y:S01]  /*03d0*/  @P0 LDC.64 R12, c[0x0][0x380] ;  /* 0x0000e000ff0c0b82 */ /* 0x000e620000000a00 */
[----:B0-----:R-:W-:-:S05]  /*03e0*/  @P0 IMAD R6, R8, R19, RZ ;  /* 0x0000001308060224 */ /* 0x001fca00078e02ff */
[----:B-1----:R-:W-:Y:S02]  /*03f0*/  @P0 IADD3 R16, P2, P3, R6, R12, R7 ;  /* 0x0000000c06100210 */ /* 0x002fe40007b5e007 */
[----:B------:R-:W-:-:S04]  /*0400*/  @P0 SHF.R.S32.HI R6, RZ, 0x1f, R6 ;  /* 0x0000001fff060819 */ /* 0x000fc80000011406 */
[----:B------:R-:W-:Y:S01]  /*0410*/  @P0 IADD3.X R17, PT, PT, R6, R13, RZ, P2, P3 ;  /* 0x0000000d06110210 */ /* 0x000fe200017e64ff */
[----:B------:R-:W-:Y:S06]  /*0420*/  @P1 BRA `(.L_x_3) ;  /* 0x0000000000241947 */ /* 0x000fec0003800000 */
[----:B------:R-:W0:Y:S01]  /*0430*/  LDCU UR5, c[0x0][0x388] ;  /* 0x00007100ff0577ac */ /* 0x000e220008000800 */
[----:B------:R-:W-:Y:S01]  /*0440*/  SHF.R.S32.HI R6, RZ, 0x1f, R7 ;  /* 0x0000001fff067819 */ /* 0x000fe20000011407 */
[----:B------:R-:W1:Y:S01]  /*0450*/  LDCU.64 UR8, c[0x0][0x380] ;  /* 0x00007000ff0877ac */ /* 0x000e620008000a00 */
[----:B0-----:R-:W-:-:S05]  /*0460*/  IMAD R12, R8, UR5, RZ ;  /* 0x00000005080c7c24 */ /* 0x001fca000f8e02ff */
[----:B-1----:R-:W-:Y:S02]  /*0470*/  IADD3 R14, P1, P2, R12, UR8, R7 ;  /* 0x000000080c0e7c10 */ /* 0x002fe4000fa3e007 */
[----:B------:R-:W-:Y:S02]  /*0480*/  SHF.R.S32.HI R13, RZ, 0x1f, R12 ;  /* 0x0000001fff0d7819 */ /* 0x000fe4000001140c */
[----:B------:R-:W-:Y:S02]  /*0490*/  IADD3 R14, P0, PT, R14, 0x1, RZ ;  /* 0x000000010e0e7810 */ /* 0x000fe40007f1e0ff */
[----:B------:R-:W-:-:S05]  /*04a0*/  IADD3.X R6, PT, PT, R13, UR9, R6, P1, P2 ;  /* 0x000000090d067c10 */ /* 0x000fca0008fe4406 */
[----:B------:R-:W-:-:S07]  /*04b0*/  IMAD.X R15, RZ, RZ, R6, P0 ;  /* 0x000000ffff0f7224 */ /* 0x000fce00000e0606 */
.L_x_3:
[----:B------:R-:W-:Y:S05]  /*04c0*/  BSYNC.RECONVERGENT B1 ;  /* 0x0000000000017941 */ /* 0x000fea0003800200 */
.L_x_2:
[----:B------:R-:W-:Y:S01]  /*04d0*/  IMAD.MOV.U32 R12, RZ, RZ, R16 ;  /* 0x000000ffff0c7224 */ /* 0x000fe200078e0010 */
[----:B------:R1:W5:Y:S01]  /*04e0*/  LD.E.U8 R14, desc[UR6][R14.64] ;  /* 0x000000060e0e7980 */ /* 0x000362000c101100 */
[----:B------:R-:W-:-:S05]  /*04f0*/  IMAD.MOV.U32 R13, RZ, RZ, R17 ;  /* 0x000000ffff0d7224 */ /* 0x000fca00078e0011 */
[----:B0-----:R1:W5:Y:S01]  /*0500*/  LD.E.U8 R6, desc[UR6][R12.64] ;  /* 0x000000060c067980 */ /* 0x001362000c101100 */
[----:B------:R-:W-:-:S05]  /*0510*/  VIADD R18, R8, 0x1 ;  /* 0x0000000108127836 */ /* 0x000fca0000000000 */
[----:B------:R-:W-:Y:S01]  /*0520*/  ISETP.GE.AND P0, PT, R18, UR13, PT ;  /* 0x0000000d12007c0c */ /* 0x000fe2000bf06270 */
[----:B------:R-:W-:-:S12]  /*0530*/  BSSY.RECONVERGENT B1, `(.L_x_4) ;  /* 0x0000012000017945 */ /* 0x000fd80003800200 */
[----:B-1----:R-:W-:Y:S05]  /*0540*/  @P0 BRA `(.L_x_5) ;  /* 0x0000000000400947 */ /* 0x002fea0003800000 */
[----:B------:R-:W-:-:S13]  /*0550*/  ISETP.GE.AND P0, PT, R9, UR12, PT ;  /* 0x0000000c09007c0c */ /* 0x000fda000bf06270 */
[----:B------:R-:W0:Y:S01]  /*0560*/  @!P0 LDC R9, c[0x0][0x388] ;  /* 0x0000e200ff098b82 */ /* 0x000e220000000800 */
[----:B------:R-:W-:-:S07]  /*0570*/  @!P0 SHF.R.S32.HI R15, RZ, 0x1f, R7 ;  /* 0x0000001fff0f8819 */ /* 0x000fce0000011407 */
[----:B------:R-:W1:Y:S01]  /*0580*/  @!P0 LDC.64 R12, c[0x0][0x380] ;  /* 0x0000e000ff0c8b82 */ /* 0x000e620000000a00 */
[----:B0-----:R-:W-:-:S05]  /*0590*/  @!P0 IMAD R9, R18, R9, RZ ;  /* 0x0000000912098224 */ /* 0x001fca00078e02ff */
[----:B-1----:R-:W-:Y:S02]  /*05a0*/  @!P0 IADD3 R16, P1, P2, R9, R12, R7 ;  /* 0x0000000c09108210 */ /* 0x002fe40007a3e007 */
[----:B------:R-:W-:-:S04]  /*05b0*/  @!P0 SHF.R.S32.HI R12, RZ, 0x1f, R9 ;  /* 0x0000001fff0c8819 */ /* 0x000fc80000011409 */
[----:B------:R-:W-:Y:S02]  /*05c0*/  @!P0 IADD3.X R17, PT, PT, R12, R13, R15, P1, P2 ;  /* 0x0000000d0c118210 */ /* 0x000fe40000fe440f */
[----:B------:R-:W-:-:S03]  /*05d0*/  ISETP.GE.AND P2, PT, R7, RZ, PT ;  /* 0x000000ff0700720c */ /* 0x000fc60003f46270 */
[----:B------:R0:W5:Y:S10]  /*05e0*/  @!P0 LDG.E.U8 R5, desc[UR6][R16.64+0x1] ;  /* 0x0000010610058981 */ /* 0x000174000c1e1100 */
[----:B------:R-:W1:Y:S08]  /*05f0*/  @P2 LDC R9, c[0x0][0x388] ;  /* 0x0000e200ff092b82 */ /* 0x000e700000000800 */
[----:B------:R-:W2:Y:S01]  /*0600*/  @P2 LDC.64 R12, c[0x0][0x380] ;  /* 0x0000e000ff0c2b82 */ /* 0x000ea20000000a00 */
[----:B-1----:R-:W-:-:S05]  /*0610*/  @P2 IMAD R18, R18, R9, RZ ;  /* 0x0000000912122224 */ /* 0x002fca00078e02ff */
[----:B--2---:R-:W-:Y:S02]  /*0620*/  @P2 IADD3 R10, P0, P1, R18, R12, R7 ;  /* 0x0000000c120a2210 */ /* 0x004fe4000791e007 */
[----:B------:R-:W-:-:S04]  /*0630*/  @P2 SHF.R.S32.HI R18, RZ, 0x1f, R18 ;  /* 0x0000001fff122819 */ /* 0x000fc80000011412 */
[----:B0-----:R-:W-:-:S07]  /*0640*/  @P2 IADD3.X R11, PT, PT, R18, R13, RZ, P0, P1 ;  /* 0x0000000d120b2210 */ /* 0x001fce00007e24ff */
.L_x_5:
[----:B------:R-:W-:Y:S05]  /*0650*/  BSYNC.RECONVERGENT B1 ;  /* 0x0000000000017941 */ /* 0x000fea0003800200 */
.L_x_4:
[----:B------:R-:W2:Y:S01]  /*0660*/  LD.E.U8 R10, desc[UR6][R10.64] ;  /* 0x000000060a0a7980 */ /* 0x000ea2000c101100 */
[----:B------:R-:W-:Y:S01]  /*0670*/  I2FP.F32.S32 R9, R8 ;  /* 0x0000000800097245 */ /* 0x000fe20000201400 */
[----:B-----5:R-:W0:Y:S01]  /*0680*/  I2F.U16 R12, R5 ;  /* 0x00000005000c7306 */ /* 0x020e220000101000 */
[----:B------:R-:W-:Y:S02]  /*0690*/  I2FP.F32.S32 R8, R7 ;  /* 0x0000000700087245 */ /* 0x000fe40000201400 */
[----:B------:R-:W-:Y:S01]  /*06a0*/  I2FP.F32.U32 R14, R14 ;  /* 0x0000000e000e7245 */ /* 0x000fe20000201000 */
[----:B------:R-:W-:Y:S01]  /*06b0*/  FADD R9, R4, -R9 ;  /* 0x8000000904097221 */ /* 0x000fe20000000000 */
[----:B------:R-:W-:Y:S01]  /*06c0*/  I2FP.F32.U32 R6, R6 ;  /* 0x0000000600067245 */ /* 0x000fe20000201000 */
[----:B------:R-:W-:Y:S02]  /*06d0*/  FADD R8, R3, -R8 ;  /* 0x8000000803087221 */ /* 0x000fe40000000000 */
[----:B------:R-:W-:-:S02]  /*06e0*/  FADD R3, -R9, 1 ;  /* 0x3f80000009037421 */ /* 0x000fc40000000100 */
[C---:B------:R-:W-:Y:S02]  /*06f0*/  FADD R4, -R8.reuse, 1 ;  /* 0x3f80000008047421 */ /* 0x040fe40000000100 */
[----:B------:R-:W-:Y:S01]  /*0700*/  FMUL R7, R8, R3 ;  /* 0x0000000308077220 */ /* 0x000fe20000400000 */
[----:B------:R-:W-:Y:S01]  /*0710*/  FMUL R8, R9, R8 ;  /* 0x0000000809087220 */ /* 0x000fe20000400000 */
[-C--:B------:R-:W-:Y:S01]  /*0720*/  FMUL R3, R3, R4.reuse ;  /* 0x0000000403037220 */ /* 0x080fe20000400000 */
[----:B------:R-:W-:Y:S01]  /*0730*/  FMUL R4, R9, R4 ;  /* 0x0000000409047220 */ /* 0x000fe20000400000 */
[----:B------:R-:W-:-:S04]  /*0740*/  FMUL R7, R14, R7 ;  /* 0x000000070e077220 */ /* 0x000fc80000400000 */
[----:B------:R-:W-:Y:S01]  /*0750*/  FFMA R3, R6, R3, R7 ;  /* 0x0000000306037223 */ /* 0x000fe20000000007 */
[----:B--2---:R-:W-:-:S05]  /*0760*/  I2FP.F32.U32 R10, R10 ;  /* 0x0000000a000a7245 */ /* 0x004fca0000201000 */
[----:B------:R-:W-:-:S04]  /*0770*/  FFMA R3, R10, R4, R3 ;  /* 0x000000040a037223 */ /* 0x000fc80000000003 */
[----:B0-----:R-:W-:-:S04]  /*0780*/  FFMA R3, R12, R8, R3 ;  /* 0x000000080c037223 */ /* 0x001fc80000000003 */
[----:B------:R-:W-:-:S06]  /*0790*/  FADD R3, R3, 0.5 ;  /* 0x3f00000003037421 */ /* 0x000fcc0000000000 */
[----:B------:R-:W0:Y:S02]  /*07a0*/  F2I.U32.FLOOR.NTZ R3, R3 ;  /* 0x0000000300037305 */ /* 0x000e240000207000 */
[----:B0-----:R-:W-:-:S07]  /*07b0*/  PRMT R5, R3, 0x7610, R5 ;  /* 0x0000761003057816 */ /* 0x001fce0000000005 */
.L_x_1:
[----:B------:R-:W-:Y:S05]  /*07c0*/  BSYNC.RECONVERGENT B0 ;  /* 0x0000000000007941 */ /* 0x000fea0003800200 */
.L_x_0:
[----:B------:R-:W0:Y:S01]  /*07d0*/  LDCU UR5, c[0x0][0x3a0] ;  /* 0x00007400ff0577ac */ /* 0x000e220008000800 */
[----:B------:R-:W1:Y:S01]  /*07e0*/  LDCU.64 UR8, c[0x0][0x398] ;  /* 0x00007300ff0877ac */ /* 0x000e620008000a00 */
[----:B0-----:R-:W-:Y:S01]  /*07f0*/  IMAD R3, R0, UR5, RZ ;  /* 0x0000000500037c24 */ /* 0x001fe2000f8e02ff */
[----:B------:R-:W-:-:S04]  /*0800*/  SHF.R.S32.HI R0, RZ, 0x1f, R2 ;  /* 0x0000001fff007819 */ /* 0x000fc80000011402 */
[----:B-1----:R-:W-:Y:S02]  /*0810*/  IADD3 R2, P0, P1, R3, UR8, R2 ;  /* 0x0000000803027c10 */ /* 0x002fe4000f91e002 */
[----:B------:R-:W-:-:S04]  /*0820*/  SHF.R.S32.HI R3, RZ, 0x1f, R3 ;  /* 0x0000001fff037819 */ /* 0x000fc80000011403 */
[----:B------:R-:W-:-:S05]  /*0830*/  IADD3.X R3, PT, PT, R3, UR9, R0, P0, P1 ;  /* 0x0000000903037c10 */ /* 0x000fca00087e2400 */
[----:B------:R-:W-:Y:S01]  /*0840*/  STG.E.U8 desc[UR6][R2.64], R5 ;  /* 0x0000000502007986 */ /* 0x000fe2000c101106 */
[----:B------:R-:W-:Y:S05]  /*0850*/  EXIT ;  /* 0x000000000000794d */ /* 0x000fea0003800000 */
.L_x_6:
[----:B------:R-:W-:-:S00]  /*0860*/  BRA `(.L_x_6) ;  /* 0xfffffffc00fc7947 */ /* 0x000fc0000383ffff */
[----:B------:R-:W-:-:S00]  /*0870*/  NOP ;  /* 0x0000000000007918 */ /* 0x000fc00000000000 */
        /* <DEDUP_REMOVED lines=8> */
.L_x_14:


//--------------------- .text._Z27warp_affine_bilinear_kernelPhiiiS_iiih12AffineMatrix --------------------------
	.section	.text._Z27warp_affine_bilinear_kernelPhiiiS_iiih12AffineMatrix,"ax",@progbits
	.align	128
        .global         _Z27warp_affine_bilinear_kernelPhiiiS_iiih12AffineMatrix
        .type           _Z27warp_affine_bilinear_kernelPhiiiS_iiih12AffineMatrix,@function
        .size           _Z27warp_affine_bilinear_kernelPhiiiS_iiih12AffineMatrix,(.L_x_15 - _Z27warp_affine_bilinear_kernelPhiiiS_iiih12AffineMatrix)
        .other          _Z27warp_affine_bilinear_kernelPhiiiS_iiih12AffineMatrix,@"STO_CUDA_ENTRY STV_DEFAULT"
_Z27warp_affine_bilinear_kernelPhiiiS_iiih12AffineMatrix:
.text._Z27warp_affine_bilinear_kernelPhiiiS_iiih12AffineMatrix:
        /* <DEDUP_REMOVED lines=24> */
[----:B------:R-:W-:Y:S01]  /*0180*/  IMAD.MOV.U32 R4, RZ, RZ, 0x72 ;  /* 0x00000072ff047424 */ /* 0x000fe200078e00ff */
        /* <DEDUP_REMOVED lines=10> */
[----:B------:R-:W-:Y:S02]  /*0230*/  FADD R3, R3, 0.5 ;  /* 0x3f00000003037421 */ /* 0x000fe40000000000 */
[----:B------:R-:W-:Y:S01]  /*0240*/  FADD R2, R5, 0.5 ;  /* 0x3f00000005027421 */ /* 0x000fe20000000000 */
[----:B---3--:R-:W-:-:S02]  /*0250*/  I2FP.F32.S32 R5, UR13 ;  /* 0x0000000d00057c45 */ /* 0x008fc40008201400 */
[C---:B------:R-:W-:Y:S01]  /*0260*/  FSETP.GE.AND P0, PT, R3.reuse, R0, PT ;  /* 0x000000000300720b */ /* 0x040fe20003f06000 */
[----:B------:R-:W-:Y:S01]  /*0270*/  HFMA2 R0, -RZ, RZ, 0, 6.79492950439453125e-06 ;  /* 0x00000072ff007431 */ /* 0x000fe200000001ff */
        /* <DEDUP_REMOVED lines=10> */
[----:B------:R-:W-:Y:S01]  /*0320*/  MOV R15, R6 ;  /* 0x00000006000f7202 */ /* 0x000fe20000000f00 */
[----:B------:R-:W-:Y:S01]  /*0330*/  IMAD.MOV.U32 R16, RZ, RZ, R7 ;  /* 0x000000ffff107224 */ /* 0x000fe200078e0007 */
[----:B------:R-:W-:Y:S01]  /*0340*/  MOV R17, R7 ;  /* 0x0000000700117202 */ /* 0x000fe20000000f00 */
[----:B------:R-:W-:Y:S02]  /*0350*/  IMAD.MOV.U32 R14, RZ, RZ, R6 ;  /* 0x000000ffff0e7224 */ /* 0x000fe400078e0006 */
[----:B------:R-:W2:Y:S01]  /*0360*/  F2I.FLOOR.NTZ R4, R3 ;  /* 0x0000000300047305 */ /* 0x000ea20000207100 */
[C---:B-1----:R-:W-:Y:S01]  /*0370*/  ISETP.GE.AND P1, PT, R12.reuse, RZ, PT ;  /* 0x000000ff0c00720c */ /* 0x042fe20003f26270 */
[----:B------:R-:W-:Y:S01]  /*0380*/  VIADD R5, R12, 0x1 ;  /* 0x000000010c057836 */ /* 0x000fe20000000000 */
[----:B0-----:R-:W-:-:S02]  /*0390*/  MOV R8, UR5 ;  /* 0x0000000500087c02 */ /* 0x001fc40008000f00 */
[----:B------:R-:W-:Y:S02]  /*03a0*/  I2FP.F32.S32 R9, R12 ;  /* 0x0000000c00097245 */ /* 0x000fe40000201400 */
[----:B------:R-:W-:Y:S01]  /*03b0*/  ISETP.GE.AND P0, PT, R5, UR13, PT ;  /* 0x0000000d05007c0c */ /* 0x000fe2000bf06270 */
[----:B------:R0:W-:Y:S01]  /*03c0*/  STL.U8 [R13], R8 ;  /* 0x000000080d007387 */ /* 0x0001e20000100000 */
[----:B--2---:R-:W-:Y:S01]  /*03d0*/  I2FP.F32.S32 R0, R4 ;  /* 0x0000000400007245 */ /* 0x004fe20000201400 */
[----:B------:R-:W-:Y:S01]  /*03e0*/  FADD R9, R2, -R9 ;  /* 0x8000000902097221 */ /* 0x000fe20000000000 */
[----:B------:R-:W-:Y:S01]  /*03f0*/  VIADD R18, R4, 0x1 ;  /* 0x0000000104127836 */ /* 0x000fe20000000000 */
[----:B------:R0:W-:Y:S02]  /*0400*/  STL.U8 [R13+0x1], R8 ;  /* 0x000001080d007387 */ /* 0x0001e40000100000 */
[----:B------:R-:W-:Y:S02]  /*0410*/  FADD R0, R3, -R0 ;  /* 0x8000000003007221 */ /* 0x000fe40000000000 */
[----:B------:R0:W-:Y:S01]  /*0420*/  STL.U8 [R13+0x2], R8 ;  /* 0x000002080d007387 */ /* 0x0001e20000100000 */
[----:B------:R-:W-:Y:S05]  /*0430*/  @!P1 BRA `(.L_x_10) ;  /* 0x00000000004c9947 */ /* 0x000fea0003800000 */
[----:B------:R-:W-:Y:S02]  /*0440*/  ISETP.GE.AND P1, PT, R4, RZ, PT ;  /* 0x000000ff0400720c */ /* 0x000fe40003f26270 */
[----:B------:R-:W-:-:S11]  /*0450*/  ISETP.GE.AND P2, PT, R18, UR12, PT ;  /* 0x0000000c12007c0c */ /* 0x000fd6000bf46270 */
[----:B0-----:R-:W0:Y:S01]  /*0460*/  @P1 LDC R13, c[0x0][0x388] ;  /* 0x0000e200ff0d1b82 */ /* 0x001e220000000800 */
[----:B------:R-:W-:-:S07]  /*0470*/  @P1 IMAD R19, R4, 0x3, RZ ;  /* 0x0000000304131824 */ /* 0x000fce00078e02ff */
[----:B------:R-:W1:Y:S01]  /*0480*/  @P1 LDC.64 R2, c[0x0][0x380] ;  /* 0x0000e000ff021b82 */ /* 0x000e620000000a00 */
[----:B0-----:R-:W-:-:S05]  /*0490*/  @P1 IMAD R13, R12, R13, RZ ;  /* 0x0000000d0c0d1224 */ /* 0x001fca00078e02ff */
[----:B-1----:R-:W-:Y:S02]  /*04a0*/  @P1 IADD3 R15, P3, P4, R13, R2, R19 ;  /* 0x000000020d0f1210 */ /* 0x002fe40007c7e013 */
[----:B------:R-:W-:-:S04]  /*04b0*/  @P1 SHF.R.S32.HI R2, RZ, 0x1f, R13 ;  /* 0x0000001fff021819 */ /* 0x000fc8000001140d */
[----:B------:R-:W-:Y:S01]  /*04c0*/  @P1 IADD3.X R16, PT, PT, R2, R3, RZ, P3, P4 ;  /* 0x0000000302101210 */ /* 0x000fe20001fe84ff */
[----:B------:R-:W-:Y:S06]  /*04d0*/  @P2 BRA `(.L_x_10) ;  /* 0x0000000000242947 */ /* 0x000fec0003800000 */
[----:B------:R-:W0:Y:S01]  /*04e0*/  LDCU UR5, c[0x0][0x388] ;  /* 0x00007100ff0577ac */ /* 0x000e220008000800 */
[----:B------:R-:W-:Y:S01]  /*04f0*/  IMAD.MOV.U32 R3, RZ, RZ, 0x3 ;  /* 0x00000003ff037424 */ /* 0x000fe200078e00ff */
[----:B------:R-:W1:Y:S03]  /*0500*/  LDCU.64 UR8, c[0x0][0x380] ;  /* 0x00007000ff0877ac */ /* 0x000e660008000a00 */
[----:B------:R-:W-:Y:S02]  /*0510*/  IMAD R2, R4, R3, 0x3 ;  /* 0x0000000304027424 */ /* 0x000fe400078e0203 */
[----:B0-----:R-:W-:-:S05]  /*0520*/  IMAD R13, R12, UR5, RZ ;  /* 0x000000050c0d7c24 */ /* 0x001fca000f8e02ff */
[--C-:B-1----:R-:W-:Y:S02]  /*0530*/  IADD3 R14, P1, P2, R2, UR8, R13.reuse ;  /* 0x00000008020e7c10 */ /* 0x102fe4000fa3e00d */
[----:B------:R-:W-:Y:S02]  /*0540*/  SHF.R.S32.HI R13, RZ, 0x1f, R13 ;  /* 0x0000001fff0d7819 */ /* 0x000fe4000001140d */
[----:B------:R-:W-:-:S04]  /*0550*/  SHF.R.S32.HI R2, RZ, 0x1f, R2 ;  /* 0x0000001fff027819 */ /* 0x000fc80000011402 */
[----:B------:R-:W-:-:S07]  /*0560*/  IADD3.X R17, PT, PT, R2, UR9, R13, P1, P2 ;  /* 0x0000000902117c10 */ /* 0x000fce0008fe440d */
.L_x_10:
[----:B------:R-:W-:Y:S05]  /*0570*/  BSYNC.RECONVERGENT B1 ;  /* 0x0000000000017941 */ /* 0x000fea0003800200 */
.L_x_9:
[----:B------:R-:W-:Y:S01]  /*0580*/  BSSY.RECONVERGENT B1, `(.L_x_11) ;  /* 0x000001a000017945 */ /* 0x000fe20003800200 */
[----:B------:R-:W-:Y:S01]  /*0590*/  MOV R12, R6 ;  /* 0x00000006000c7202 */ /* 0x000fe20000000f00 */
[----:B0-----:R-:W-:Y:S02]  /*05a0*/  IMAD.MOV.U32 R13, RZ, RZ, R7 ;  /* 0x000000ffff0d7224 */ /* 0x001fe400078e0007 */
[----:B------:R-:W-:Y:S05]  /*05b0*/  @P0 BRA `(.L_x_12) ;  /* 0x0000000000580947 */ /* 0x000fea0003800000 */
[----:B------:R-:W-:-:S13]  /*05c0*/  ISETP.GE.AND P1, PT, R18, UR12, PT ;  /* 0x0000000c12007c0c */ /* 0x000fda000bf26270 */
[----:B------:R-:W0:Y:S01]  /*05d0*/  @!P1 LDC R12, c[0x0][0x388] ;  /* 0x0000e200ff0c9b82 */ /* 0x000e220000000800 */
[----:B------:R-:W-:Y:S01]  /*05e0*/  @!P1 IMAD.MOV.U32 R13, RZ, RZ, 0x3 ;  /* 0x00000003ff0d9424 */ /* 0x000fe200078e00ff */
[----:B------:R-:W-:-:S03]  /*05f0*/  ISETP.GE.AND P2, PT, R4, RZ, PT ;  /* 0x000000ff0400720c */ /* 0x000fc60003f46270 */
[----:B------:R-:W-:-:S03]  /*0600*/  @!P1 IMAD R13, R4, R13, 0x3 ;  /* 0x00000003040d9424 */ /* 0x000fc600078e020d */
[----:B------:R-:W1:Y:S01]  /*0610*/  @!P1 LDC.64 R2, c[0x0][0x380] ;  /* 0x0000e000ff029b82 */ /* 0x000e620000000a00 */
[----:B0-----:R-:W-:-:S05]  /*0620*/  @!P1 IMAD R12, R5, R12, RZ ;  /* 0x0000000c050c9224 */ /* 0x001fca00078e02ff */
[----:B------:R-:W-:Y:S02]  /*0630*/  @!P1 SHF.R.S32.HI R18, RZ, 0x1f, R12 ;  /* 0x0000001fff129819 */ /* 0x000fe4000001140c */
[C---:B------:R-:W-:Y:S02]  /*0640*/  @!P1 IADD3 R19, P0, PT, R13.reuse, R12, RZ ;  /* 0x0000000c0d139210 */ /* 0x040fe40007f1e0ff */
[----:B------:R-:W-:Y:S02]  /*0650*/  MOV R12, R6 ;  /* 0x00000006000c7202 */ /* 0x000fe40000000f00 */
[----:B------:R-:W-:Y:S01]  /*0660*/  @!P1 LEA.HI.X.SX32 R18, R13, R18, 0x1, P0 ;  /* 0x000000120d129211 */ /* 0x000fe200000f0eff */
[----:B------:R-:W-:Y:S01]  /*0670*/  IMAD.MOV.U32 R13, RZ, RZ, R7 ;  /* 0x000000ffff0d7224 */ /* 0x000fe200078e0007 */
[----:B-1----:R-:W-:-:S04]  /*0680*/  @!P1 IADD3 R12, P0, PT, R19, R2, RZ ;  /* 0x00000002130c9210 */ /* 0x002fc80007f1e0ff */
[----:B------:R-:W-:Y:S02]  /*0690*/  @!P1 IADD3.X R13, PT, PT, R18, R3, RZ, P0, !PT ;  /* 0x00000003120d9210 */ /* 0x000fe400007fe4ff */
[----:B------:R-:W0:Y:S01]  /*06a0*/  @P2 LDC R18, c[0x0][0x388] ;  /* 0x0000e200ff122b82 */ /* 0x000e220000000800 */
[----:B------:R-:W-:Y:S02]  /*06b0*/  @P2 IMAD R4, R4, 0x3, RZ ;  /* 0x0000000304042824 */ /* 0x000fe400078e02ff */
[----:B------:R1:W5:Y:S05]  /*06c0*/  @!P1 LDG.E.U8 R8, desc[UR6][R12.64] ;  /* 0x000000060c089981 */ /* 0x00036a000c1e1100 */
[----:B------:R-:W2:Y:S01]  /*06d0*/  @P2 LDC.64 R2, c[0x0][0x380] ;  /* 0x0000e000ff022b82 */ /* 0x000ea20000000a00 */
[----:B0-----:R-:W-:-:S05]  /*06e0*/  @P2 IMAD R5, R5, R18, RZ ;  /* 0x0000001205052224 */ /* 0x001fca00078e02ff */
[----:B--2---:R-:W-:Y:S02]  /*06f0*/  @P2 IADD3 R6, P0, P1, R5, R2, R4 ;  /* 0x0000000205062210 */ /* 0x004fe4000791e004 */
[----:B------:R-:W-:-:S04]  /*0700*/  @P2 SHF.R.S32.HI R2, RZ, 0x1f, R5 ;  /* 0x0000001fff022819 */ /* 0x000fc80000011405 */
[----:B-1----:R-:W-:-:S07]  /*0710*/  @P2 IADD3.X R7, PT, PT, R2, R3, RZ, P0, P1 ;  /* 0x0000000302072210 */ /* 0x002fce00007e24ff */
.L_x_12:
[----:B------:R-:W-:Y:S05]  /*0720*/  BSYNC.RECONVERGENT B1 ;  /* 0x0000000000017941 */ /* 0x000fea0003800200 */
.L_x_11:
[----:B------:R-:W-:Y:S01]  /*0730*/  IMAD.MOV.U32 R4, RZ, RZ, R14 ;  /* 0x000000ffff047224 */ /* 0x000fe200078e000e */
[----:B------:R-:W-:Y:S01]  /*0740*/  MOV R5, R17 ;  /* 0x0000001100057202 */ /* 0x000fe20000000f00 */
[----:B------:R-:W-:Y:S01]  /*0750*/  IMAD.MOV.U32 R2, RZ, RZ, R15 ;  /* 0x000000ffff027224 */ /* 0x000fe200078e000f */
[----:B------:R-:W-:Y:S01]  /*0760*/  MOV R3, R16 ;  /* 0x0000001000037202 */ /* 0x000fe20000000f00 */
[----:B------:R-:W2:Y:S04]  /*0770*/  LD.E.U8 R18, desc[UR6][R6.64] ;  /* 0x0000000606127980 */ /* 0x000ea8000c101100 */
[----:B------:R-:W3:Y:S04]  /*0780*/  LD.E.U8 R14, desc[UR6][R4.64] ;  /* 0x00000006040e7980 */ /* 0x000ee8000c101100 */
[----:B------:R-:W4:Y:S04]  /*0790*/  LD.E.U8 R17, desc[UR6][R4.64+0x1] ;  /* 0x0000010604117980 */ /* 0x000f28000c101100 */
[----:B------:R0:W2:Y:S04]  /*07a0*/  LD.E.U8 R20, desc[UR6][R4.64+0x2] ;  /* 0x0000020604147980 */ /* 0x0000a8000c101100 */
[----:B------:R-:W2:Y:S04]  /*07b0*/  LD.E.U8 R15, desc[UR6][R2.64] ;  /* 0x00000006020f7980 */ /* 0x000ea8000c101100 */
[----:B------:R-:W2:Y:S04]  /*07c0*/  LD.E.U8 R16, desc[UR6][R2.64+0x1] ;  /* 0x0000010602107980 */ /* 0x000ea8000c101100 */
[----:B------:R1:W2:Y:S04]  /*07d0*/  LD.E.U8 R21, desc[UR6][R2.64+0x2] ;  /* 0x0000020602157980 */ /* 0x0002a8000c101100 */
[----:B------:R-:W2:Y:S04]  /*07e0*/  LD.E.U8 R19, desc[UR6][R6.64+0x1] ;  /* 0x0000010606137980 */ /* 0x000ea8000c101100 */
[----:B------:R2:W2:Y:S04]  /*07f0*/  LD.E.U8 R23, desc[UR6][R6.64+0x2] ;  /* 0x0000020606177980 */ /* 0x0004a8000c101100 */
[----:B------:R-:W2:Y:S04]  /*0800*/  LD.E.U8 R22, desc[UR6][R12.64+0x1] ;  /* 0x000001060c167980 */ /* 0x000ea8000c101100 */
[----:B------:R-:W2:Y:S01]  /*0810*/  LD.E.U8 R24, desc[UR6][R12.64+0x2] ;  /* 0x000002060c187980 */ /* 0x000ea2000c101100 */
[----:B------:R-:W-:Y:S01]  /*0820*/  FADD R25, -R9, 1 ;  /* 0x3f80000009197421 */ /* 0x000fe20000000100 */
[C---:B------:R-:W-:Y:S01]  /*0830*/  FADD R26, -R0.reuse, 1 ;  /* 0x3f800000001a7421 */ /* 0x040fe20000000100 */
[----:B0----5:R-:W0:Y:S03]  /*0840*/  I2F.U16 R5, R8 ;  /* 0x0000000800057306 */ /* 0x021e260000101000 */
[-C--:B------:R-:W-:Y:S01]  /*0850*/  FMUL R4, R25, R26.reuse ;  /* 0x0000001a19047220 */ /* 0x080fe20000400000 */
[----:B-1----:R-:W-:Y:S01]  /*0860*/  FMUL R2, R9, R26 ;  /* 0x0000001a09027220 */ /* 0x002fe20000400000 */
[----:B---3--:R-:W-:Y:S01]  /*0870*/  I2FP.F32.U32 R27, R14 ;  /* 0x0000000e001b7245 */ /* 0x008fe20000201000 */
[----:B------:R-:W-:Y:S01]  /*0880*/  FMUL R14, R0, R25 ;  /* 0x00000019000e7220 */ /* 0x000fe20000400000 */
[----:B----4-:R-:W-:-:S02]  /*0890*/  I2FP.F32.U32 R17, R17 ;  /* 0x0000001100117245 */ /* 0x010fc40000201000 */
[----:B--2---:R-:W-:Y:S01]  /*08a0*/  I2FP.F32.U32 R7, R20 ;  /* 0x0000001400077245 */ /* 0x004fe20000201000 */
[C---:B------:R-:W-:Y:S02]  /*08b0*/  FMUL R27, R14.reuse, R27 ;  /* 0x0000001b0e1b7220 */ /* 0x040fe40000400000 */
[C---:B------:R-:W-:Y:S01]  /*08c0*/  FMUL R17, R14.reuse, R17 ;  /* 0x000000110e117220 */ /* 0x040fe20000400000 */
[----:B------:R-:W-:Y:S01]  /*08d0*/  I2FP.F32.U32 R15, R15 ;  /* 0x0000000f000f7245 */ /* 0x000fe20000201000 */
[----:B------:R-:W-:Y:S01]  /*08e0*/  FMUL R7, R14, R7 ;  /* 0x000000070e077220 */ /* 0x000fe20000400000 */
[----:B------:R-:W-:Y:S02]  /*08f0*/  I2FP.F32.U32 R3, R16 ;  /* 0x0000001000037245 */ /* 0x000fe40000201000 */
[----:B------:R-:W-:Y:S01]  /*0900*/  I2FP.F32.U32 R21, R21 ;  /* 0x0000001500157245 */ /* 0x000fe20000201000 */
[C---:B------:R-:W-:Y:S01]  /*0910*/  FFMA R15, R4.reuse, R15, R27 ;  /* 0x0000000f040f7223 */ /* 0x040fe2000000001b */
[----:B------:R-:W-:Y:S01]  /*0920*/  I2FP.F32.U32 R18, R18 ;  /* 0x0000001200127245 */ /* 0x000fe20000201000 */
[C---:B------:R-:W-:Y:S01]  /*0930*/  FFMA R3, R4.reuse, R3, R17 ;  /* 0x0000000304037223 */ /* 0x040fe20000000011 */
[----:B------:R-:W-:Y:S01]  /*0940*/  I2FP.F32.U32 R19, R19 ;  /* 0x0000001300137245 */ /* 0x000fe20000201000 */
[----:B------:R-:W-:Y:S01]  /*0950*/  FFMA R7, R4, R21, R7 ;  /* 0x0000001504077223 */ /* 0x000fe20000000007 */
[----:B------:R-:W-:Y:S01]  /*0960*/  I2FP.F32.U32 R23, R23 ;  /* 0x0000001700177245 */ /* 0x000fe20000201000 */
[----:B------:R-:W-:Y:S01]  /*0970*/  FMUL R0, R9, R0 ;  /* 0x0000000009007220 */ /* 0x000fe20000400000 */
[C---:B------:R-:W-:Y:S01]  /*0980*/  FFMA R15, R2.reuse, R18, R15 ;  /* 0x00000012020f7223 */ /* 0x040fe2000000000f */
[C---:B------:R-:W-:Y:S01]  /*0990*/  FFMA R19, R2.reuse, R19, R3 ;  /* 0x0000001302137223 */ /* 0x040fe20000000003 */
[----:B------:R-:W-:Y:S01]  /*09a0*/  I2FP.F32.U32 R22, R22 ;  /* 0x0000001600167245 */ /* 0x000fe20000201000 */
[----:B------:R-:W-:Y:S01]  /*09b0*/  FFMA R7, R2, R23, R7 ;  /* 0x0000001702077223 */ /* 0x000fe20000000007 */
[----:B------:R-:W-:Y:S01]  /*09c0*/  I2FP.F32.U32 R24, R24 ;  /* 0x0000001800187245 */ /* 0x000fe20000201000 */
[----:B0-----:R-:W-:-:S02]  /*09d0*/  FFMA R5, R0, R5, R15 ;  /* 0x0000000500057223 */ /* 0x001fc4000000000f */
[C---:B------:R-:W-:Y:S02]  /*09e0*/  FFMA R19, R0.reuse, R22, R19 ;  /* 0x0000001600137223 */ /* 0x040fe40000000013 */
[----:B------:R-:W-:Y:S01]  /*09f0*/  FFMA R7, R0, R24, R7 ;  /* 0x0000001800077223 */ /* 0x000fe20000000007 */
[----:B------:R-:W-:Y:S01]  /*0a00*/  FADD R3, R5, 0.5 ;  /* 0x3f00000005037421 */ /* 0x000fe20000000000 */
[----:B------:R-:W-:Y:S02]  /*0a10*/  FADD R19, R19, 0.5 ;  /* 0x3f00000013137421 */ /* 0x000fe40000000000 */
[----:B------:R-:W-:-:S03]  /*0a20*/  FADD R7, R7, 0.5 ;  /* 0x3f00000007077421 */ /* 0x000fc60000000000 */
[----:B------:R-:W0:Y:S08]  /*0a30*/  F2I.U32.FLOOR.NTZ R3, R3 ;  /* 0x0000000300037305 */ /* 0x000e300000207000 */
[----:B------:R-:W1:Y:S08]  /*0a40*/  F2I.U32.FLOOR.NTZ R19, R19 ;  /* 0x0000001300137305 */ /* 0x000e700000207000 */
[----:B------:R-:W2:Y:S01]  /*0a50*/  F2I.U32.FLOOR.NTZ R7, R7 ;  /* 0x0000000700077305 */ /* 0x000ea20000207000 */
[----:B0-----:R-:W-:-:S02]  /*0a60*/  PRMT R0, R3, 0x7610, R0 ;  /* 0x0000761003007816 */ /* 0x001fc40000000000 */
[----:B-1----:R-:W-:Y:S02]  /*0a70*/  PRMT R4, R19, 0x7610, R4 ;  /* 0x0000761013047816 */ /* 0x002fe40000000004 */
[----:B--2---:R-:W-:-:S07]  /*0a80*/  PRMT R5, R7, 0x7610, R5 ;  /* 0x0000761007057816 */ /* 0x004fce0000000005 */
.L_x_8:
[----:B------:R-:W-:Y:S05]  /*0a90*/  BSYNC.RECONVERGENT B0 ;  /* 0x0000000000007941 */ /* 0x000fea0003800200 */
.L_x_7:
[----:B------:R-:W0:Y:S01]  /*0aa0*/  LDCU UR5, c[0x0][0x3a0] ;  /* 0x00007400ff0577ac */ /* 0x000e220008000800 */
[----:B------:R-:W-:Y:S01]  /*0ab0*/  IMAD R2, R10, 0x3, RZ ;  /* 0x000000030a027824 */ /* 0x000fe200078e02ff */
[----:B------:R-:W1:Y:S04]  /*0ac0*/  LDCU.64 UR8, c[0x0][0x398] ;  /* 0x00007300ff0877ac */ /* 0x000e680008000a00 */
[----:B------:R-:W-:Y:S01]  /*0ad0*/  SHF.R.S32.HI R6, RZ, 0x1f, R2 ;  /* 0x0000001fff067819 */ /* 0x000fe20000011402 */
[----:B0-----:R-:W-:-:S05]  /*0ae0*/  IMAD R11, R11, UR5, RZ ;  /* 0x000000050b0b7c24 */ /* 0x001fca000f8e02ff */
[----:B-1----:R-:W-:Y:S02]  /*0af0*/  IADD3 R2, P0, P1, R11, UR8, R2 ;  /* 0x000000080b027c10 */ /* 0x002fe4000f91e002 */
[----:B------:R-:W-:-:S04]  /*0b00*/  SHF.R.S32.HI R11, RZ, 0x1f, R11 ;  /* 0x0000001fff0b7819 */ /* 0x000fc8000001140b */
[----:B------:R-:W-:-:S05]  /*0b10*/  IADD3.X R3, PT, PT, R11, UR9, R6, P0, P1 ;  /* 0x000000090b037c10 */ /* 0x000fca00087e2406 */
[----:B------:R-:W-:Y:S04]  /*0b20*/  STG.E.U8 desc[UR6][R2.64], R0 ;  /* 0x0000000002007986 */ /* 0x000fe8000c101106 */
[----:B------:R-:W-:Y:S04]  /*0b30*/  STG.E.U8 desc[UR6][R2.64+0x1], R4 ;  /* 0x0000010402007986 */ /* 0x000fe8000c101106 */
[----:B------:R-:W-:Y:S01]  /*0b40*/  STG.E.U8 desc[UR6][R2.64+0x2], R5 ;  /* 0x0000020502007986 */ /* 0x000fe2000c101106 */
[----:B------:R-:W-:Y:S05]  /*0b50*/  EXIT ;  /* 0x000000000000794d */ /* 0x000fea0003800000 */
.L_x_13:
        /* <DEDUP_REMOVED lines=10> */
.L_x_15:


//--------------------- .nv.shared.reserved.0     --------------------------
	.section	.nv.shared.reserved.0,"aw",@nobits
	.weak		__nv_reservedSMEM_offset_0_alias
	.size		__nv_reservedSMEM_offset_0_alias, 0, 64
	.other		__nv_reservedSMEM_offset_0_alias,@"STO_CUDA_RESERVED_SHARED STV_DEFAULT"
__nv_reservedSMEM_offset_0_alias:
	.zero		0
	.zero		64


//--------------------- .nv.constant0._Z28warp_affine_bilinear_kernel1PhiiiS_iiih12AffineMatrix --------------------------
	.section	.nv.constant0._Z28warp_affine_bilinear_kernel1PhiiiS_iiih12AffineMatrix,"a",@progbits
	.sectionflags	@""
	.align	4
.nv.constant0._Z28warp_affine_bilinear_kernel1PhiiiS_iiih12AffineMatrix:
	.zero		992


//--------------------- .nv.constant0._Z27warp_affine_bilinear_kernelPhiiiS_iiih12AffineMatrix --------------------------
	.section	.nv.constant0._Z27warp_affine_bilinear_kernelPhiiiS_iiih12AffineMatrix,"a",@progbits
	.sectionflags	@""
	.align	4
.nv.constant0._Z27warp_affine_bilinear_kernelPhiiiS_iiih12AffineMatrix:
	.zero		992


//--------------------- SYMBOLS --------------------------

	.type		.nv.reservedSmem.offset0,@object
	.size		.nv.reservedSmem.offset0,0x4
